//
// Generated by NVIDIA NVVM Compiler
//
// Compiler Build ID: CL-36424714
// Cuda compilation tools, release 13.0, V13.0.88
// Based on NVVM 20.0.0
//

.version 9.0
.target sm_100
.address_size 64

	// .globl	_Z10vecFindMaxPKfPfi
.extern .shared .align 16 .b8 cache[];

.visible .entry _Z10vecFindMaxPKfPfi(
	.param .u64 .ptr .align 1 _Z10vecFindMaxPKfPfi_param_0,
	.param .u64 .ptr .align 1 _Z10vecFindMaxPKfPfi_param_1,
	.param .u32 _Z10vecFindMaxPKfPfi_param_2
)
{
	.reg .pred 	%p<8>;
	.reg .b32 	%r<19>;
	.reg .b32 	%f<8>;
	.reg .b64 	%rd<9>;

	ld.param.u64 	%rd1, [_Z10vecFindMaxPKfPfi_param_0];
	ld.param.u64 	%rd2, [_Z10vecFindMaxPKfPfi_param_1];
	ld.param.u32 	%r11, [_Z10vecFindMaxPKfPfi_param_2];
	mov.u32 	%r18, %ntid.x;
	mov.u32 	%r2, %ctaid.x;
	mov.u32 	%r3, %tid.x;
	mad.lo.s32 	%r17, %r18, %r2, %r3;
	setp.ge.s32 	%p1, %r17, %r11;
	mov.f32 	%f7, 0f00000000;
	@%p1 bra 	$L__BB0_4;
	mov.u32 	%r12, %nctaid.x;
	mul.lo.s32 	%r5, %r18, %r12;
$L__BB0_2:
	mov.u32 	%r6, %r17;
	add.s32 	%r17, %r6, %r5;
	setp.lt.s32 	%p2, %r17, %r11;
	@%p2 bra 	$L__BB0_2;
	cvta.to.global.u64 	%rd3, %rd1;
	mul.wide.s32 	%rd4, %r6, 4;
	add.s64 	%rd5, %rd3, %rd4;
	ld.global.f32 	%f7, [%rd5];
$L__BB0_4:
	shl.b32 	%r13, %r3, 2;
	mov.u32 	%r14, cache;
	add.s32 	%r8, %r14, %r13;
	st.shared.f32 	[%r8], %f7;
	bar.sync 	0;
	setp.lt.u32 	%p3, %r18, 2;
	@%p3 bra 	$L__BB0_10;
$L__BB0_5:
	shr.u32 	%r10, %r18, 1;
	setp.ge.u32 	%p4, %r3, %r10;
	@%p4 bra 	$L__BB0_9;
	ld.shared.f32 	%f5, [%r8];
	shl.b32 	%r15, %r10, 2;
	add.s32 	%r16, %r8, %r15;
	ld.shared.f32 	%f3, [%r16];
	setp.geu.f32 	%p5, %f5, %f3;
	@%p5 bra 	$L__BB0_8;
	st.shared.f32 	[%r8], %f3;
$L__BB0_8:
	bar.sync 	0;
$L__BB0_9:
	setp.gt.u32 	%p6, %r18, 3;
	mov.u32 	%r18, %r10;
	@%p6 bra 	$L__BB0_5;
$L__BB0_10:
	setp.ne.s32 	%p7, %r3, 0;
	@%p7 bra 	$L__BB0_12;
	ld.shared.f32 	%f6, [cache];
	cvta.to.global.u64 	%rd6, %rd2;
	mul.wide.u32 	%rd7, %r2, 4;
	add.s64 	%rd8, %rd6, %rd7;
	st.global.f32 	[%rd8], %f6;
$L__BB0_12:
	ret;

}


// ===== COMPILED SASS (sm_100) =====

	.target	sm_100

	.elftype	@"ET_EXEC"


//--------------------- .note.nv.tkinfo           --------------------------
	.section	.note.nv.tkinfo,"",@"SHT_NOTE"
	.sectionflags	@"SHF_NOTE_NV_TKINFO"
	.tkinfo
        /*0018*/ 	.word	0x00000002
        /*0030*/ 	.string	""
        /*0030*/ 	.string	"ptxas"
        /*0030*/ 	.string	"Cuda compilation tools, release 13.0, V13.0.88"
        /*0030*/ 	.string	"Build cuda_13.0.r13.0/compiler.36424714_0"
        /*0030*/ 	.string	"-arch sm_100 -m 64 "



//--------------------- .note.nv.cuinfo           --------------------------
	.section	.note.nv.cuinfo,"",@"SHT_NOTE"
	.sectionflags	@"SHF_NOTE_NV_CUINFO"
        /*0018*/ 	.short	0x0002
        /*001a*/ 	.short	0x0064
        /*001c*/ 	.short	0x0082
	.zero		2


//--------------------- .nv.info                  --------------------------
	.section	.nv.info,"",@"SHT_CUDA_INFO"
	.align	4


	//----- nvinfo : EIATTR_REGCOUNT
	.align		4
        /*0000*/ 	.byte	0x04, 0x2f
        /*0002*/ 	.short	(.L_1 - .L_0)
	.align		4
.L_0:
        /*0004*/ 	.word	index@(_Z10vecFindMaxPKfPfi)
        /*0008*/ 	.word	0x0000000a


	//----- nvinfo : EIATTR_FRAME_SIZE
	.align		4
.L_1:
        /*000c*/ 	.byte	0x04, 0x11
        /*000e*/ 	.short	(.L_3 - .L_2)
	.align		4
.L_2:
        /*0010*/ 	.word	index@(_Z10vecFindMaxPKfPfi)
        /*0014*/ 	.word	0x00000000


	//----- nvinfo : EIATTR_MIN_STACK_SIZE
	.align		4
.L_3:
        /*0018*/ 	.byte	0x04, 0x12
        /*001a*/ 	.short	(.L_5 - .L_4)
	.align		4
.L_4:
        /*001c*/ 	.word	index@(_Z10vecFindMaxPKfPfi)
        /*0020*/ 	.word	0x00000000
.L_5:


//--------------------- .nv.compat                --------------------------
	.section	.nv.compat,"",@"SHT_CUDA_COMPAT_INFO"
	.align	4
        /*0000*/ 	.byte	0x02, 0x09, 0x00, 0x00, 0x02, 0x02, 0x01, 0x00, 0x02, 0x05, 0x05, 0x00, 0x03, 0x07, 0x01, 0x01
        /*0010*/ 	.byte	0x02, 0x03, 0x00, 0x00, 0x02, 0x06, 0x01, 0x00, 0x04, 0x0b, 0x08, 0x00, 0x09, 0x00, 0x00, 0x00
        /*0020*/ 	.byte	0x00, 0x00, 0x00, 0x00


//--------------------- .nv.info._Z10vecFindMaxPKfPfi --------------------------
	.section	.nv.info._Z10vecFindMaxPKfPfi,"",@"SHT_CUDA_INFO"
	.sectionflags	@""
	.align	4


	//----- nvinfo : EIATTR_CUDA_API_VERSION
	.align		4
        /*0000*/ 	.byte	0x04, 0x37
        /*0002*/ 	.short	(.L_7 - .L_6)
.L_6:
        /*0004*/ 	.word	0x00000082


	//----- nvinfo : EIATTR_KPARAM_INFO
	.align		4
.L_7:
        /*0008*/ 	.byte	0x04, 0x17
        /*000a*/ 	.short	(.L_9 - .L_8)
.L_8:
        /*000c*/ 	.word	0x00000000
        /*0010*/ 	.short	0x0002
        /*0012*/ 	.short	0x0010
        /*0014*/ 	.byte	0x00, 0xf0, 0x11, 0x00


	//----- nvinfo : EIATTR_KPARAM_INFO
	.align		4
.L_9:
        /*0018*/ 	.byte	0x04, 0x17
        /*001a*/ 	.short	(.L_11 - .L_10)
.L_10:
        /*001c*/ 	.word	0x00000000
        /*0020*/ 	.short	0x0001
        /*0022*/ 	.short	0x0008
        /*0024*/ 	.byte	0x00, 0xf5, 0x21, 0x00


	//----- nvinfo : EIATTR_KPARAM_INFO
	.align		4
.L_11:
        /*0028*/ 	.byte	0x04, 0x17
        /*002a*/ 	.short	(.L_13 - .L_12)
.L_12:
        /*002c*/ 	.word	0x00000000
        /*0030*/ 	.short	0x0000
        /*0032*/ 	.short	0x0000
        /*0034*/ 	.byte	0x00, 0xf5, 0x21, 0x00


	//----- nvinfo : EIATTR_SPARSE_MMA_MASK
	.align		4
.L_13:
        /*0038*/ 	.byte	0x03, 0x50
        /*003a*/ 	.short	0x0000


	//----- nvinfo : EIATTR_MAXREG_COUNT
	.align		4
        /*003c*/ 	.byte	0x03, 0x1b
        /*003e*/ 	.short	0x00ff


	//----- nvinfo : EIATTR_NUM_BARRIERS
	.align		4
        /*0040*/ 	.byte	0x02, 0x4c
        /*0042*/ 	.byte	0x01
	.zero		1


	//----- nvinfo : EIATTR_MERCURY_ISA_VERSION
	.align		4
        /*0044*/ 	.byte	0x03, 0x5f
        /*0046*/ 	.short	0x0101


	//----- nvinfo : EIATTR_VRC_CTA_INIT_COUNT
	.align		4
        /*0048*/ 	.byte	0x02, 0x4a
	.zero		1
	.zero		1


	//----- nvinfo : EIATTR_EXIT_INSTR_OFFSETS
	.align		4
        /*004c*/ 	.byte	0x04, 0x1c
        /*004e*/ 	.short	(.L_15 - .L_14)


	//   ....[0]....
.L_14:
        /*0050*/ 	.word	0x00000300


	//   ....[1]....
        /*0054*/ 	.word	0x00000380


	//----- nvinfo : EIATTR_CRS_STACK_SIZE
	.align		4
.L_15:
        /*0058*/ 	.byte	0x04, 0x1e
        /*005a*/ 	.short	(.L_17 - .L_16)
.L_16:
        /*005c*/ 	.word	0x00000000


	//----- nvinfo : EIATTR_CBANK_PARAM_SIZE
	.align		4
.L_17:
        /*0060*/ 	.byte	0x03, 0x19
        /*0062*/ 	.short	0x0014


	//----- nvinfo : EIATTR_PARAM_CBANK
	.align		4
        /*0064*/ 	.byte	0x04, 0x0a
        /*0066*/ 	.short	(.L_19 - .L_18)
	.align		4
.L_18:
        /*0068*/ 	.word	index@(.nv.constant0._Z10vecFindMaxPKfPfi)
        /*006c*/ 	.short	0x0380
        /*006e*/ 	.short	0x0014


	//----- nvinfo : EIATTR_SW_WAR
	.align		4
.L_19:
        /*0070*/ 	.byte	0x04, 0x36
        /*0072*/ 	.short	(.L_21 - .L_20)
.L_20:
        /*0074*/ 	.word	0x00000008
.L_21:


//--------------------- .nv.callgraph             --------------------------
	.section	.nv.callgraph,"",@"SHT_CUDA_CALLGRAPH"
	.align	4
	.sectionentsize	8
	.align		4
        /*0000*/ 	.word	0x00000000
	.align		4
        /*0004*/ 	.word	0xffffffff
	.align		4
        /*0008*/ 	.word	0x00000000
	.align		4
        /*000c*/ 	.word	0xfffffffe
	.align		4
        /*0010*/ 	.word	0x00000000
	.align		4
        /*0014*/ 	.word	0xfffffffd
	.align		4
        /*0018*/ 	.word	0x00000000
	.align		4
        /*001c*/ 	.word	0xfffffffc


//--------------------- .text._Z10vecFindMaxPKfPfi --------------------------
	.section	.text._Z10vecFindMaxPKfPfi,"ax",@progbits
	.align	128
        .global         _Z10vecFindMaxPKfPfi
        .type           _Z10vecFindMaxPKfPfi,@function
        .size           _Z10vecFindMaxPKfPfi,(.L_x_8 - _Z10vecFindMaxPKfPfi)
        .other          _Z10vecFindMaxPKfPfi,@"STO_CUDA_ENTRY STV_DEFAULT"
_Z10vecFindMaxPKfPfi:
.text._Z10vecFindMaxPKfPfi:
[----:B------:R-:W-:Y:S01]  /*0000*/  LDC R1, c[0x0][0x37c] ;  /* 0x0000df00ff017b82 */ /* 0x000fe20000000800 */
[----:B------:R-:W0:Y:S01]  /*0010*/  S2R R7, SR_CTAID.X ;  /* 0x0000000000077919 */ /* 0x000e220000002500 */
[----:B------:R-:W1:Y:S01]  /*0020*/  LDCU UR4, c[0x0][0x360] ;  /* 0x00006c00ff0477ac */ /* 0x000e620008000800 */
[----:B------:R-:W-:Y:S01]  /*0030*/  BSSY.RECONVERGENT B0, `(.L_x_0) ;  /* 0x0000014000007945 */ /* 0x000fe20003800200 */
[----:B------:R-:W-:Y:S01]  /*0040*/  IMAD.MOV.U32 R2, RZ, RZ, RZ ;  /* 0x000000ffff027224 */ /* 0x000fe200078e00ff */
[----:B------:R-:W0:Y:S01]  /*0050*/  S2R R6, SR_TID.X ;  /* 0x0000000000067919 */ /* 0x000e220000002100 */
[----:B------:R-:W2:Y:S01]  /*0060*/  LDCU UR5, c[0x0][0x390] ;  /* 0x00007200ff0577ac */ /* 0x000ea20008000800 */
[----:B------:R-:W3:Y:S01]  /*0070*/  LDCU.64 UR6, c[0x0][0x358] ;  /* 0x00006b00ff0677ac */ /* 0x000ee20008000a00 */
[----:B-1----:R-:W-:Y:S02]  /*0080*/  IMAD.U32 R4, RZ, RZ, UR4 ;  /* 0x00000004ff047e24 */ /* 0x002fe4000f8e00ff */
[----:B0-----:R-:W-:-:S05]  /*0090*/  IMAD R0, R7, UR4, R6 ;  /* 0x0000000407007c24 */ /* 0x001fca000f8e0206 */
[----:B--2---:R-:W-:-:S13]  /*00a0*/  ISETP.GE.AND P0, PT, R0, UR5, PT ;  /* 0x0000000500007c0c */ /* 0x004fda000bf06270 */
[----:B---3--:R-:W-:Y:S05]  /*00b0*/  @P0 BRA `(.L_x_1) ;  /* 0x00000000002c0947 */ /* 0x008fea0003800000 */
[----:B------:R-:W0:Y:S01]  /*00c0*/  LDCU UR4, c[0x0][0x370] ;  /* 0x00006e00ff0477ac */ /* 0x000e220008000800 */
[----:B------:R-:W-:Y:S01]  /*00d0*/  BSSY.RECONVERGENT B1, `(.L_x_2) ;  /* 0x0000006000017945 */ /* 0x000fe20003800200 */
[----:B0-----:R-:W-:-:S07]  /*00e0*/  IMAD R3, R4, UR4, RZ ;  /* 0x0000000404037c24 */ /* 0x001fce000f8e02ff */
.L_x_3:
[----:B------:R-:W-:Y:S01]  /*00f0*/  IMAD.MOV.U32 R5, RZ, RZ, R0 ;  /* 0x000000ffff057224 */ /* 0x000fe200078e0000 */
[----:B------:R-:W-:-:S04]  /*0100*/  IADD3 R0, PT, PT, R3, R0, RZ ;  /* 0x0000000003007210 */ /* 0x000fc80007ffe0ff */
[----:B------:R-:W-:-:S13]  /*0110*/  ISETP.GE.AND P0, PT, R0, UR5, PT ;  /* 0x0000000500007c0c */ /* 0x000fda000bf06270 */
[----:B------:R-:W-:Y:S05]  /*0120*/  @!P0 BRA `(.L_x_3) ;  /* 0xfffffffc00f08947 */ /* 0x000fea000383ffff */
[----:B------:R-:W-:Y:S05]  /*0130*/  BSYNC.RECONVERGENT B1 ;  /* 0x0000000000017941 */ /* 0x000fea0003800200 */
.L_x_2:
[----:B------:R-:W0:Y:S02]  /*0140*/  LDC.64 R2, c[0x0][0x380] ;  /* 0x0000e000ff027b82 */ /* 0x000e240000000a00 */
[----:B0-----:R-:W-:-:S06]  /*0150*/  IMAD.WIDE R2, R5, 0x4, R2 ;  /* 0x0000000405027825 */ /* 0x001fcc00078e0202 */
[----:B------:R0:W5:Y:S02]  /*0160*/  LDG.E R2, desc[UR6][R2.64] ;  /* 0x0000000602027981 */ /* 0x000164000c1e1900 */
.L_x_1:
[----:B------:R-:W-:Y:S05]  /*0170*/  BSYNC.RECONVERGENT B0 ;  /* 0x0000000000007941 */ /* 0x000fea0003800200 */
.L_x_0:
[----:B------:R-:W1:Y:S01]  /*0180*/  S2UR UR5, SR_CgaCtaId ;  /* 0x00000000000579c3 */ /* 0x000e620000008800 */
[----:B------:R-:W-:Y:S01]  /*0190*/  UMOV UR4, 0x400 ;  /* 0x0000040000047882 */ /* 0x000fe20000000000 */
[----:B------:R-:W-:Y:S01]  /*01a0*/  ISETP.GE.U32.AND P0, PT, R4, 0x2, PT ;  /* 0x000000020400780c */ /* 0x000fe20003f06070 */
[----:B-1----:R-:W-:-:S06]  /*01b0*/  ULEA UR4, UR5, UR4, 0x18 ;  /* 0x0000000405047291 */ /* 0x002fcc000f8ec0ff */
[----:B0-----:R-:W-:-:S05]  /*01c0*/  LEA R3, R6, UR4, 0x2 ;  /* 0x0000000406037c11 */ /* 0x001fca000f8e10ff */
[----:B-----5:R0:W-:Y:S01]  /*01d0*/  STS [R3], R2 ;  /* 0x0000000203007388 */ /* 0x0201e20000000800 */
[----:B------:R-:W-:Y:S06]  /*01e0*/  BAR.SYNC.DEFER_BLOCKING 0x0 ;  /* 0x0000000000007b1d */ /* 0x000fec0000010000 */
[----:B------:R-:W-:Y:S05]  /*01f0*/  @!P0 BRA `(.L_x_4) ;  /* 0x00000000003c8947 */ /* 0x000fea0003800000 */
[----:B------:R-:W-:Y:S01]  /*0200*/  BSSY.RECONVERGENT B0, `(.L_x_4) ;  /* 0x000000e000007945 */ /* 0x000fe20003800200 */
.L_x_6:
[----:B------:R-:W-:Y:S02]  /*0210*/  SHF.R.U32.HI R5, RZ, 0x1, R4 ;  /* 0x00000001ff057819 */ /* 0x000fe40000011604 */
[----:B------:R-:W-:Y:S02]  /*0220*/  ISETP.GT.U32.AND P0, PT, R4, 0x3, PT ;  /* 0x000000030400780c */ /* 0x000fe40003f04070 */
[----:B------:R-:W-:-:S13]  /*0230*/  ISETP.GE.U32.AND P1, PT, R6, R5, PT ;  /* 0x000000050600720c */ /* 0x000fda0003f26070 */
[----:B-1----:R-:W-:Y:S05]  /*0240*/  @P1 BRA `(.L_x_5) ;  /* 0x00000000001c1947 */ /* 0x002fea0003800000 */
[----:B0-----:R-:W-:Y:S01]  /*0250*/  IMAD R2, R5, 0x4, R3 ;  /* 0x0000000405027824 */ /* 0x001fe200078e0203 */
[----:B------:R-:W-:Y:S01]  /*0260*/  LDS R0, [R3] ;  /* 0x0000000003007984 */ /* 0x000fe20000000800 */
[----:B------:R-:W-:Y:S05]  /*0270*/  WARPSYNC.ALL ;  /* 0x0000000000007948 */ /* 0x000fea0003800000 */
[----:B------:R-:W0:Y:S02]  /*0280*/  LDS R2, [R2] ;  /* 0x0000000002027984 */ /* 0x000e240000000800 */
[----:B0-----:R-:W-:-:S13]  /*0290*/  FSETP.GEU.AND P1, PT, R0, R2, PT ;  /* 0x000000020000720b */ /* 0x001fda0003f2e000 */
[----:B------:R1:W-:Y:S01]  /*02a0*/  @!P1 STS [R3], R2 ;  /* 0x0000000203009388 */ /* 0x0003e20000000800 */
[----:B------:R-:W-:Y:S06]  /*02b0*/  BAR.SYNC.DEFER_BLOCKING 0x0 ;  /* 0x0000000000007b1d */ /* 0x000fec0000010000 */
.L_x_5:
[----:B------:R-:W-:Y:S01]  /*02c0*/  MOV R4, R5 ;  /* 0x0000000500047202 */ /* 0x000fe20000000f00 */
[----:B------:R-:W-:Y:S06]  /*02d0*/  @P0 BRA `(.L_x_6) ;  /* 0xfffffffc00cc0947 */ /* 0x000fec000383ffff */
[----:B------:R-:W-:Y:S05]  /*02e0*/  BSYNC.RECONVERGENT B0 ;  /* 0x0000000000007941 */ /* 0x000fea0003800200 */
.L_x_4:
[----:B------:R-:W-:-:S13]  /*02f0*/  ISETP.NE.AND P0, PT, R6, RZ, PT ;  /* 0x000000ff0600720c */ /* 0x000fda0003f05270 */
[----:B------:R-:W-:Y:S05]  /*0300*/  @P0 EXIT ;  /* 0x000000000000094d */ /* 0x000fea0003800000 */
[----:B------:R-:W2:Y:S01]  /*0310*/  S2UR UR5, SR_CgaCtaId ;  /* 0x00000000000579c3 */ /* 0x000ea20000008800 */
[----:B------:R-:W-:-:S07]  /*0320*/  UMOV UR4, 0x400 ;  /* 0x0000040000047882 */ /* 0x000fce0000000000 */
[----:B01----:R-:W0:Y:S01]  /*0330*/  LDC.64 R2, c[0x0][0x388] ;  /* 0x0000e200ff027b82 */ /* 0x003e220000000a00 */
[----:B--2---:R-:W-:Y:S01]  /*0340*/  ULEA UR4, UR5, UR4, 0x18 ;  /* 0x0000000405047291 */ /* 0x004fe2000f8ec0ff */
[----:B0-----:R-:W-:-:S08]  /*0350*/  IMAD.WIDE.U32 R2, R7, 0x4, R2 ;  /* 0x0000000407027825 */ /* 0x001fd000078e0002 */
[----:B------:R-:W0:Y:S04]  /*0360*/  LDS R5, [UR4] ;  /* 0x00000004ff057984 */ /* 0x000e280008000800 */
[----:B0-----:R-:W-:Y:S01]  /*0370*/  STG.E desc[UR6][R2.64], R5 ;  /* 0x0000000502007986 */ /* 0x001fe2000c101906 */
[----:B------:R-:W-:Y:S05]  /*0380*/  EXIT ;  /* 0x000000000000794d */ /* 0x000fea0003800000 */
.L_x_7:
[----:B------:R-:W-:-:S00]  /*0390*/  BRA `(.L_x_7) ;  /* 0xfffffffc00fc7947 */ /* 0x000fc0000383ffff */
[----:B------:R-:W-:-:S00]  /*03a0*/  NOP ;  /* 0x0000000000007918 */ /* 0x000fc00000000000 */
        /* <DEDUP_REMOVED lines=13> */
.L_x_8:


//--------------------- .nv.shared._Z10vecFindMaxPKfPfi --------------------------
	.section	.nv.shared._Z10vecFindMaxPKfPfi,"aw",@nobits
	.sectionflags	@""
	.align	16
	.zero		1024


//--------------------- .nv.shared.reserved.0     --------------------------
	.section	.nv.shared.reserved.0,"aw",@nobits
	.weak		__nv_reservedSMEM_offset_0_alias
	.size		__nv_reservedSMEM_offset_0_alias, 0, 64
	.other		__nv_reservedSMEM_offset_0_alias,@"STO_CUDA_RESERVED_SHARED STV_DEFAULT"
__nv_reservedSMEM_offset_0_alias:
	.zero		0
	.zero		64


//--------------------- .nv.constant0._Z10vecFindMaxPKfPfi --------------------------
	.section	.nv.constant0._Z10vecFindMaxPKfPfi,"a",@progbits
	.sectionflags	@""
	.align	4
.nv.constant0._Z10vecFindMaxPKfPfi:
	.zero		916


//--------------------- SYMBOLS --------------------------

	.type		.nv.reservedSmem.offset0,@object
	.size		.nv.reservedSmem.offset0,0x4
	.type		.nv.reservedSmem.cap,@object
	.size		.nv.reservedSmem.cap,0x4
